//
// Generated by NVIDIA NVVM Compiler
//
// Compiler Build ID: CL-36424714
// Cuda compilation tools, release 13.0, V13.0.88
// Based on NVVM 20.0.0
//

.version 9.0
.target sm_100
.address_size 64

	// .globl	_Z13mandel_kernelPimffffiii

.visible .entry _Z13mandel_kernelPimffffiii(
	.param .u64 .ptr .align 1 _Z13mandel_kernelPimffffiii_param_0,
	.param .u64 _Z13mandel_kernelPimffffiii_param_1,
	.param .f32 _Z13mandel_kernelPimffffiii_param_2,
	.param .f32 _Z13mandel_kernelPimffffiii_param_3,
	.param .f32 _Z13mandel_kernelPimffffiii_param_4,
	.param .f32 _Z13mandel_kernelPimffffiii_param_5,
	.param .u32 _Z13mandel_kernelPimffffiii_param_6,
	.param .u32 _Z13mandel_kernelPimffffiii_param_7,
	.param .u32 _Z13mandel_kernelPimffffiii_param_8
)
{
	.reg .pred 	%p<36>;
	.reg .b32 	%r<70>;
	.reg .b32 	%f<59>;
	.reg .b64 	%rd<22>;

	ld.param.u64 	%rd13, [_Z13mandel_kernelPimffffiii_param_0];
	ld.param.u64 	%rd12, [_Z13mandel_kernelPimffffiii_param_1];
	ld.param.f32 	%f30, [_Z13mandel_kernelPimffffiii_param_2];
	ld.param.f32 	%f31, [_Z13mandel_kernelPimffffiii_param_3];
	ld.param.f32 	%f32, [_Z13mandel_kernelPimffffiii_param_4];
	ld.param.f32 	%f33, [_Z13mandel_kernelPimffffiii_param_5];
	ld.param.u32 	%r21, [_Z13mandel_kernelPimffffiii_param_6];
	ld.param.u32 	%r22, [_Z13mandel_kernelPimffffiii_param_7];
	ld.param.u32 	%r23, [_Z13mandel_kernelPimffffiii_param_8];
	cvta.to.global.u64 	%rd1, %rd13;
	mov.u32 	%r24, %ctaid.x;
	mov.u32 	%r25, %ntid.x;
	mov.u32 	%r26, %tid.x;
	mad.lo.s32 	%r27, %r24, %r25, %r26;
	shl.b32 	%r1, %r27, 2;
	mov.u32 	%r28, %ctaid.y;
	mov.u32 	%r29, %ntid.y;
	mov.u32 	%r30, %tid.y;
	mad.lo.s32 	%r31, %r28, %r29, %r30;
	shl.b32 	%r2, %r31, 2;
	setp.lt.s32 	%p1, %r23, 1;
	@%p1 bra 	$L__BB0_21;
	max.s32 	%r51, %r21, %r1;
	sub.s32 	%r3, %r51, %r1;
	max.s32 	%r52, %r22, %r2;
	sub.s32 	%r4, %r52, %r2;
	cvt.rn.f32.s32 	%f34, %r1;
	fma.rn.f32 	%f1, %f32, %f34, %f30;
	add.s32 	%r53, %r1, 1;
	cvt.rn.f32.s32 	%f35, %r53;
	fma.rn.f32 	%f2, %f32, %f35, %f30;
	add.s32 	%r54, %r1, 2;
	cvt.rn.f32.s32 	%f36, %r54;
	fma.rn.f32 	%f3, %f32, %f36, %f30;
	add.s32 	%r55, %r1, 3;
	cvt.rn.f32.s32 	%f37, %r55;
	fma.rn.f32 	%f4, %f32, %f37, %f30;
	mov.b32 	%r61, 0;
	mul.wide.s32 	%rd21, %r1, 4;
$L__BB0_2:
	setp.eq.s32 	%p22, %r61, %r4;
	@%p22 bra 	$L__BB0_45;
	add.s32 	%r56, %r61, %r2;
	setp.eq.s32 	%p23, %r3, 0;
	cvt.u64.u32 	%rd19, %r56;
	mul.lo.s64 	%rd2, %rd12, %rd19;
	cvt.rn.f32.u32 	%f38, %r56;
	fma.rn.f32 	%f5, %f33, %f38, %f31;
	@%p23 bra 	$L__BB0_20;
	mov.b32 	%r62, 0;
	mov.f32 	%f51, %f5;
	mov.f32 	%f52, %f1;
$L__BB0_5:
	mul.f32 	%f8, %f52, %f52;
	mul.f32 	%f9, %f51, %f51;
	add.f32 	%f39, %f8, %f9;
	setp.gt.f32 	%p24, %f39, 0f40800000;
	mov.u32 	%r69, %r62;
	@%p24 bra 	$L__BB0_7;
	sub.f32 	%f40, %f8, %f9;
	add.f32 	%f41, %f52, %f52;
	add.f32 	%f52, %f1, %f40;
	fma.rn.f32 	%f51, %f41, %f51, %f5;
	add.s32 	%r62, %r62, 1;
	setp.eq.s32 	%p25, %r62, %r23;
	mov.u32 	%r69, %r23;
	@%p25 bra 	$L__BB0_7;
	bra.uni 	$L__BB0_5;
$L__BB0_7:
	setp.eq.s32 	%p26, %r3, 1;
	add.s64 	%rd20, %rd1, %rd2;
	add.s64 	%rd3, %rd20, %rd21;
	st.global.u32 	[%rd3], %r69;
	@%p26 bra 	$L__BB0_20;
	mov.b32 	%r63, 0;
	mov.f32 	%f53, %f5;
	mov.f32 	%f54, %f2;
$L__BB0_9:
	mul.f32 	%f14, %f54, %f54;
	mul.f32 	%f15, %f53, %f53;
	add.f32 	%f42, %f14, %f15;
	setp.gt.f32 	%p27, %f42, 0f40800000;
	mov.u32 	%r64, %r63;
	@%p27 bra 	$L__BB0_11;
	sub.f32 	%f43, %f14, %f15;
	add.f32 	%f44, %f54, %f54;
	add.f32 	%f54, %f2, %f43;
	fma.rn.f32 	%f53, %f44, %f53, %f5;
	add.s32 	%r63, %r63, 1;
	setp.ne.s32 	%p28, %r63, %r23;
	mov.u32 	%r64, %r23;
	@%p28 bra 	$L__BB0_9;
$L__BB0_11:
	setp.eq.s32 	%p29, %r3, 2;
	st.global.u32 	[%rd3+4], %r64;
	@%p29 bra 	$L__BB0_20;
	mov.b32 	%r65, 0;
	mov.f32 	%f55, %f5;
	mov.f32 	%f56, %f3;
$L__BB0_13:
	mul.f32 	%f20, %f56, %f56;
	mul.f32 	%f21, %f55, %f55;
	add.f32 	%f45, %f20, %f21;
	setp.gt.f32 	%p30, %f45, 0f40800000;
	mov.u32 	%r66, %r65;
	@%p30 bra 	$L__BB0_15;
	sub.f32 	%f46, %f20, %f21;
	add.f32 	%f47, %f56, %f56;
	add.f32 	%f56, %f3, %f46;
	fma.rn.f32 	%f55, %f47, %f55, %f5;
	add.s32 	%r65, %r65, 1;
	setp.ne.s32 	%p31, %r65, %r23;
	mov.u32 	%r66, %r23;
	@%p31 bra 	$L__BB0_13;
$L__BB0_15:
	setp.eq.s32 	%p32, %r3, 3;
	st.global.u32 	[%rd3+8], %r66;
	@%p32 bra 	$L__BB0_20;
	mov.b32 	%r67, 0;
	mov.f32 	%f57, %f5;
	mov.f32 	%f58, %f4;
$L__BB0_17:
	mul.f32 	%f26, %f58, %f58;
	mul.f32 	%f27, %f57, %f57;
	add.f32 	%f48, %f26, %f27;
	setp.gt.f32 	%p33, %f48, 0f40800000;
	mov.u32 	%r68, %r67;
	@%p33 bra 	$L__BB0_19;
	sub.f32 	%f49, %f26, %f27;
	add.f32 	%f50, %f58, %f58;
	add.f32 	%f58, %f4, %f49;
	fma.rn.f32 	%f57, %f50, %f57, %f5;
	add.s32 	%r67, %r67, 1;
	setp.ne.s32 	%p34, %r67, %r23;
	mov.u32 	%r68, %r23;
	@%p34 bra 	$L__BB0_17;
$L__BB0_19:
	st.global.u32 	[%rd3+12], %r68;
$L__BB0_20:
	add.s32 	%r61, %r61, 1;
	setp.eq.s32 	%p35, %r61, 4;
	@%p35 bra 	$L__BB0_45;
	bra.uni 	$L__BB0_2;
$L__BB0_21:
	max.s32 	%r32, %r21, %r1;
	sub.s32 	%r19, %r32, %r1;
	max.s32 	%r33, %r22, %r2;
	sub.s32 	%r20, %r33, %r2;
	setp.eq.s32 	%p2, %r20, 0;
	@%p2 bra 	$L__BB0_45;
	cvt.u64.u32 	%rd14, %r2;
	mad.lo.s64 	%rd4, %rd12, %rd14, %rd1;
	setp.eq.s32 	%p3, %r19, 0;
	@%p3 bra 	$L__BB0_27;
	mul.wide.s32 	%rd15, %r1, 4;
	add.s64 	%rd5, %rd4, %rd15;
	mov.b32 	%r34, 0;
	st.global.u32 	[%rd5], %r34;
	setp.eq.s32 	%p4, %r19, 1;
	@%p4 bra 	$L__BB0_27;
	mov.b32 	%r35, 0;
	st.global.u32 	[%rd5+4], %r35;
	setp.eq.s32 	%p5, %r19, 2;
	@%p5 bra 	$L__BB0_27;
	mov.b32 	%r36, 0;
	st.global.u32 	[%rd5+8], %r36;
	setp.eq.s32 	%p6, %r19, 3;
	@%p6 bra 	$L__BB0_27;
	mov.b32 	%r37, 0;
	st.global.u32 	[%rd5+12], %r37;
$L__BB0_27:
	setp.eq.s32 	%p7, %r20, 1;
	@%p7 bra 	$L__BB0_45;
	setp.eq.s32 	%p8, %r19, 0;
	add.s64 	%rd6, %rd4, %rd12;
	@%p8 bra 	$L__BB0_33;
	mul.wide.s32 	%rd16, %r1, 4;
	add.s64 	%rd7, %rd6, %rd16;
	mov.b32 	%r38, 0;
	st.global.u32 	[%rd7], %r38;
	setp.eq.s32 	%p9, %r19, 1;
	@%p9 bra 	$L__BB0_33;
	mov.b32 	%r39, 0;
	st.global.u32 	[%rd7+4], %r39;
	setp.eq.s32 	%p10, %r19, 2;
	@%p10 bra 	$L__BB0_33;
	mov.b32 	%r40, 0;
	st.global.u32 	[%rd7+8], %r40;
	setp.eq.s32 	%p11, %r19, 3;
	@%p11 bra 	$L__BB0_33;
	mov.b32 	%r41, 0;
	st.global.u32 	[%rd7+12], %r41;
$L__BB0_33:
	setp.eq.s32 	%p12, %r20, 2;
	@%p12 bra 	$L__BB0_45;
	setp.eq.s32 	%p13, %r19, 0;
	add.s64 	%rd8, %rd6, %rd12;
	@%p13 bra 	$L__BB0_39;
	mul.wide.s32 	%rd17, %r1, 4;
	add.s64 	%rd9, %rd8, %rd17;
	mov.b32 	%r42, 0;
	st.global.u32 	[%rd9], %r42;
	setp.eq.s32 	%p14, %r19, 1;
	@%p14 bra 	$L__BB0_39;
	mov.b32 	%r43, 0;
	st.global.u32 	[%rd9+4], %r43;
	setp.eq.s32 	%p15, %r19, 2;
	@%p15 bra 	$L__BB0_39;
	mov.b32 	%r44, 0;
	st.global.u32 	[%rd9+8], %r44;
	setp.eq.s32 	%p16, %r19, 3;
	@%p16 bra 	$L__BB0_39;
	mov.b32 	%r45, 0;
	st.global.u32 	[%rd9+12], %r45;
$L__BB0_39:
	setp.eq.s32 	%p17, %r20, 3;
	@%p17 bra 	$L__BB0_45;
	setp.eq.s32 	%p18, %r19, 0;
	add.s64 	%rd10, %rd8, %rd12;
	@%p18 bra 	$L__BB0_45;
	mul.wide.s32 	%rd18, %r1, 4;
	add.s64 	%rd11, %rd10, %rd18;
	mov.b32 	%r46, 0;
	st.global.u32 	[%rd11], %r46;
	setp.eq.s32 	%p19, %r19, 1;
	@%p19 bra 	$L__BB0_45;
	mov.b32 	%r47, 0;
	st.global.u32 	[%rd11+4], %r47;
	setp.eq.s32 	%p20, %r19, 2;
	@%p20 bra 	$L__BB0_45;
	mov.b32 	%r48, 0;
	st.global.u32 	[%rd11+8], %r48;
	setp.eq.s32 	%p21, %r19, 3;
	@%p21 bra 	$L__BB0_45;
	mov.b32 	%r49, 0;
	st.global.u32 	[%rd11+12], %r49;
$L__BB0_45:
	ret;

}


// ===== COMPILED SASS (sm_100) =====

	.target	sm_100

	.elftype	@"ET_EXEC"


//--------------------- .note.nv.tkinfo           --------------------------
	.section	.note.nv.tkinfo,"",@"SHT_NOTE"
	.sectionflags	@"SHF_NOTE_NV_TKINFO"
	.tkinfo
        /*0018*/ 	.word	0x00000002
        /*0030*/ 	.string	""
        /*0030*/ 	.string	"ptxas"
        /*0030*/ 	.string	"Cuda compilation tools, release 13.0, V13.0.88"
        /*0030*/ 	.string	"Build cuda_13.0.r13.0/compiler.36424714_0"
        /*0030*/ 	.string	"-arch sm_100 -m 64 "



//--------------------- .note.nv.cuinfo           --------------------------
	.section	.note.nv.cuinfo,"",@"SHT_NOTE"
	.sectionflags	@"SHF_NOTE_NV_CUINFO"
        /*0018*/ 	.short	0x0002
        /*001a*/ 	.short	0x0064
        /*001c*/ 	.short	0x0082
	.zero		2


//--------------------- .nv.info                  --------------------------
	.section	.nv.info,"",@"SHT_CUDA_INFO"
	.align	4


	//----- nvinfo : EIATTR_REGCOUNT
	.align		4
        /*0000*/ 	.byte	0x04, 0x2f
        /*0002*/ 	.short	(.L_1 - .L_0)
	.align		4
.L_0:
        /*0004*/ 	.word	index@(_Z13mandel_kernelPimffffiii)
        /*0008*/ 	.word	0x00000018


	//----- nvinfo : EIATTR_FRAME_SIZE
	.align		4
.L_1:
        /*000c*/ 	.byte	0x04, 0x11
        /*000e*/ 	.short	(.L_3 - .L_2)
	.align		4
.L_2:
        /*0010*/ 	.word	index@(_Z13mandel_kernelPimffffiii)
        /*0014*/ 	.word	0x00000000


	//----- nvinfo : EIATTR_MIN_STACK_SIZE
	.align		4
.L_3:
        /*0018*/ 	.byte	0x04, 0x12
        /*001a*/ 	.short	(.L_5 - .L_4)
	.align		4
.L_4:
        /*001c*/ 	.word	index@(_Z13mandel_kernelPimffffiii)
        /*0020*/ 	.word	0x00000000
.L_5:


//--------------------- .nv.compat                --------------------------
	.section	.nv.compat,"",@"SHT_CUDA_COMPAT_INFO"
	.align	4
        /*0000*/ 	.byte	0x02, 0x09, 0x00, 0x00, 0x02, 0x02, 0x01, 0x00, 0x02, 0x05, 0x05, 0x00, 0x03, 0x07, 0x01, 0x01
        /*0010*/ 	.byte	0x02, 0x03, 0x00, 0x00, 0x02, 0x06, 0x01, 0x00, 0x04, 0x0b, 0x08, 0x00, 0x01, 0x00, 0x00, 0x00
        /*0020*/ 	.byte	0x00, 0x00, 0x00, 0x00


//--------------------- .nv.info._Z13mandel_kernelPimffffiii --------------------------
	.section	.nv.info._Z13mandel_kernelPimffffiii,"",@"SHT_CUDA_INFO"
	.sectionflags	@""
	.align	4


	//----- nvinfo : EIATTR_CUDA_API_VERSION
	.align		4
        /*0000*/ 	.byte	0x04, 0x37
        /*0002*/ 	.short	(.L_7 - .L_6)
.L_6:
        /*0004*/ 	.word	0x00000082


	//----- nvinfo : EIATTR_KPARAM_INFO
	.align		4
.L_7:
        /*0008*/ 	.byte	0x04, 0x17
        /*000a*/ 	.short	(.L_9 - .L_8)
.L_8:
        /*000c*/ 	.word	0x00000000
        /*0010*/ 	.short	0x0008
        /*0012*/ 	.short	0x0028
        /*0014*/ 	.byte	0x00, 0xf0, 0x11, 0x00


	//----- nvinfo : EIATTR_KPARAM_INFO
	.align		4
.L_9:
        /*0018*/ 	.byte	0x04, 0x17
        /*001a*/ 	.short	(.L_11 - .L_10)
.L_10:
        /*001c*/ 	.word	0x00000000
        /*0020*/ 	.short	0x0007
        /*0022*/ 	.short	0x0024
        /*0024*/ 	.byte	0x00, 0xf0, 0x11, 0x00


	//----- nvinfo : EIATTR_KPARAM_INFO
	.align		4
.L_11:
        /*0028*/ 	.byte	0x04, 0x17
        /*002a*/ 	.short	(.L_13 - .L_12)
.L_12:
        /*002c*/ 	.word	0x00000000
        /*0030*/ 	.short	0x0006
        /*0032*/ 	.short	0x0020
        /*0034*/ 	.byte	0x00, 0xf0, 0x11, 0x00


	//----- nvinfo : EIATTR_KPARAM_INFO
	.align		4
.L_13:
        /*0038*/ 	.byte	0x04, 0x17
        /*003a*/ 	.short	(.L_15 - .L_14)
.L_14:
        /*003c*/ 	.word	0x00000000
        /*0040*/ 	.short	0x0005
        /*0042*/ 	.short	0x001c
        /*0044*/ 	.byte	0x00, 0xf0, 0x11, 0x00


	//----- nvinfo : EIATTR_KPARAM_INFO
	.align		4
.L_15:
        /*0048*/ 	.byte	0x04, 0x17
        /*004a*/ 	.short	(.L_17 - .L_16)
.L_16:
        /*004c*/ 	.word	0x00000000
        /*0050*/ 	.short	0x0004
        /*0052*/ 	.short	0x0018
        /*0054*/ 	.byte	0x00, 0xf0, 0x11, 0x00


	//----- nvinfo : EIATTR_KPARAM_INFO
	.align		4
.L_17:
        /*0058*/ 	.byte	0x04, 0x17
        /*005a*/ 	.short	(.L_19 - .L_18)
.L_18:
        /*005c*/ 	.word	0x00000000
        /*0060*/ 	.short	0x0003
        /*0062*/ 	.short	0x0014
        /*0064*/ 	.byte	0x00, 0xf0, 0x11, 0x00


	//----- nvinfo : EIATTR_KPARAM_INFO
	.align		4
.L_19:
        /*0068*/ 	.byte	0x04, 0x17
        /*006a*/ 	.short	(.L_21 - .L_20)
.L_20:
        /*006c*/ 	.word	0x00000000
        /*0070*/ 	.short	0x0002
        /*0072*/ 	.short	0x0010
        /*0074*/ 	.byte	0x00, 0xf0, 0x11, 0x00


	//----- nvinfo : EIATTR_KPARAM_INFO
	.align		4
.L_21:
        /*0078*/ 	.byte	0x04, 0x17
        /*007a*/ 	.short	(.L_23 - .L_22)
.L_22:
        /*007c*/ 	.word	0x00000000
        /*0080*/ 	.short	0x0001
        /*0082*/ 	.short	0x0008
        /*0084*/ 	.byte	0x00, 0xf0, 0x21, 0x00


	//----- nvinfo : EIATTR_KPARAM_INFO
	.align		4
.L_23:
        /*0088*/ 	.byte	0x04, 0x17
        /*008a*/ 	.short	(.L_25 - .L_24)
.L_24:
        /*008c*/ 	.word	0x00000000
        /*0090*/ 	.short	0x0000
        /*0092*/ 	.short	0x0000
        /*0094*/ 	.byte	0x00, 0xf5, 0x21, 0x00


	//----- nvinfo : EIATTR_SPARSE_MMA_MASK
	.align		4
.L_25:
        /*0098*/ 	.byte	0x03, 0x50
        /*009a*/ 	.short	0x0000


	//----- nvinfo : EIATTR_MAXREG_COUNT
	.align		4
        /*009c*/ 	.byte	0x03, 0x1b
        /*009e*/ 	.short	0x00ff


	//----- nvinfo : EIATTR_MERCURY_ISA_VERSION
	.align		4
        /*00a0*/ 	.byte	0x03, 0x5f
        /*00a2*/ 	.short	0x0101


	//----- nvinfo : EIATTR_VRC_CTA_INIT_COUNT
	.align		4
        /*00a4*/ 	.byte	0x02, 0x4a
	.zero		1
	.zero		1


	//----- nvinfo : EIATTR_EXIT_INSTR_OFFSETS
	.align		4
        /*00a8*/ 	.byte	0x04, 0x1c
        /*00aa*/ 	.short	(.L_27 - .L_26)


	//   ....[0]....
.L_26:
        /*00ac*/ 	.word	0x00000200


	//   ....[1]....
        /*00b0*/ 	.word	0x00000970


	//   ....[2]....
        /*00b4*/ 	.word	0x000009a0


	//   ....[3]....
        /*00b8*/ 	.word	0x000009f0


	//   ....[4]....
        /*00bc*/ 	.word	0x00000b60


	//   ....[5]....
        /*00c0*/ 	.word	0x00000c70


	//   ....[6]....
        /*00c4*/ 	.word	0x00000d80


	//   ....[7]....
        /*00c8*/ 	.word	0x00000db0


	//   ....[8]....
        /*00cc*/ 	.word	0x00000df0


	//   ....[9]....
        /*00d0*/ 	.word	0x00000e20


	//   ....[10]....
        /*00d4*/ 	.word	0x00000e50


	//   ....[11]....
        /*00d8*/ 	.word	0x00000e70


	//----- nvinfo : EIATTR_CRS_STACK_SIZE
	.align		4
.L_27:
        /*00dc*/ 	.byte	0x04, 0x1e
        /*00de*/ 	.short	(.L_29 - .L_28)
.L_28:
        /*00e0*/ 	.word	0x00000000


	//----- nvinfo : EIATTR_CBANK_PARAM_SIZE
	.align		4
.L_29:
        /*00e4*/ 	.byte	0x03, 0x19
        /*00e6*/ 	.short	0x002c


	//----- nvinfo : EIATTR_PARAM_CBANK
	.align		4
        /*00e8*/ 	.byte	0x04, 0x0a
        /*00ea*/ 	.short	(.L_31 - .L_30)
	.align		4
.L_30:
        /*00ec*/ 	.word	index@(.nv.constant0._Z13mandel_kernelPimffffiii)
        /*00f0*/ 	.short	0x0380
        /*00f2*/ 	.short	0x002c


	//----- nvinfo : EIATTR_SW_WAR
	.align		4
.L_31:
        /*00f4*/ 	.byte	0x04, 0x36
        /*00f6*/ 	.short	(.L_33 - .L_32)
.L_32:
        /*00f8*/ 	.word	0x00000008
.L_33:


//--------------------- .nv.callgraph             --------------------------
	.section	.nv.callgraph,"",@"SHT_CUDA_CALLGRAPH"
	.align	4
	.sectionentsize	8
	.align		4
        /*0000*/ 	.word	0x00000000
	.align		4
        /*0004*/ 	.word	0xffffffff
	.align		4
        /*0008*/ 	.word	0x00000000
	.align		4
        /*000c*/ 	.word	0xfffffffe
	.align		4
        /*0010*/ 	.word	0x00000000
	.align		4
        /*0014*/ 	.word	0xfffffffd
	.align		4
        /*0018*/ 	.word	0x00000000
	.align		4
        /*001c*/ 	.word	0xfffffffc


//--------------------- .text._Z13mandel_kernelPimffffiii --------------------------
	.section	.text._Z13mandel_kernelPimffffiii,"ax",@progbits
	.align	128
        .global         _Z13mandel_kernelPimffffiii
        .type           _Z13mandel_kernelPimffffiii,@function
        .size           _Z13mandel_kernelPimffffiii,(.L_x_23 - _Z13mandel_kernelPimffffiii)
        .other          _Z13mandel_kernelPimffffiii,@"STO_CUDA_ENTRY STV_DEFAULT"
_Z13mandel_kernelPimffffiii:
.text._Z13mandel_kernelPimffffiii:
[----:B------:R-:W-:Y:S01]  /*0000*/  LDC R1, c[0x0][0x37c] ;  /* 0x0000df00ff017b82 */ /* 0x000fe20000000800 */
[----:B------:R-:W0:Y:S07]  /*0010*/  S2R R5, SR_TID.Y ;  /* 0x0000000000057919 */ /* 0x000e2e0000002200 */
[----:B------:R-:W1:Y:S01]  /*0020*/  LDC R0, c[0x0][0x360] ;  /* 0x0000d800ff007b82 */ /* 0x000e620000000800 */
[----:B------:R-:W2:Y:S01]  /*0030*/  LDCU UR8, c[0x0][0x3a8] ;  /* 0x00007500ff0877ac */ /* 0x000ea20008000800 */
[----:B------:R-:W1:Y:S01]  /*0040*/  S2R R3, SR_TID.X ;  /* 0x0000000000037919 */ /* 0x000e620000002100 */
[----:B------:R-:W3:Y:S05]  /*0050*/  LDCU.64 UR4, c[0x0][0x358] ;  /* 0x00006b00ff0477ac */ /* 0x000eea0008000a00 */
[----:B------:R-:W0:Y:S08]  /*0060*/  S2UR UR7, SR_CTAID.Y ;  /* 0x00000000000779c3 */ /* 0x000e300000002600 */
[----:B------:R-:W0:Y:S01]  /*0070*/  LDC R2, c[0x0][0x364] ;  /* 0x0000d900ff027b82 */ /* 0x000e220000000800 */
[----:B--2---:R-:W-:-:S07]  /*0080*/  UISETP.GE.AND UP0, UPT, UR8, 0x1, UPT ;  /* 0x000000010800788c */ /* 0x004fce000bf06270 */
[----:B------:R-:W1:Y:S01]  /*0090*/  S2UR UR6, SR_CTAID.X ;  /* 0x00000000000679c3 */ /* 0x000e620000002500 */
[----:B0-----:R-:W-:-:S05]  /*00a0*/  IMAD R2, R2, UR7, R5 ;  /* 0x0000000702027c24 */ /* 0x001fca000f8e0205 */
[----:B------:R-:W-:Y:S01]  /*00b0*/  SHF.L.U32 R2, R2, 0x2, RZ ;  /* 0x0000000202027819 */ /* 0x000fe200000006ff */
[----:B-1----:R-:W-:-:S04]  /*00c0*/  IMAD R0, R0, UR6, R3 ;  /* 0x0000000600007c24 */ /* 0x002fc8000f8e0203 */
[----:B------:R-:W-:Y:S01]  /*00d0*/  IMAD.SHL.U32 R0, R0, 0x4, RZ ;  /* 0x0000000400007824 */ /* 0x000fe200078e00ff */
[----:B---3--:R-:W-:Y:S06]  /*00e0*/  BRA.U !UP0, `(.L_x_0) ;  /* 0x0000000908307547 */ /* 0x008fec000b800000 */
[----:B------:R-:W0:Y:S01]  /*00f0*/  LDCU.64 UR6, c[0x0][0x3a0] ;  /* 0x00007400ff0677ac */ /* 0x000e220008000a00 */
[----:B------:R-:W1:Y:S01]  /*0100*/  LDC R8, c[0x0][0x390] ;  /* 0x0000e400ff087b82 */ /* 0x000e620000000800 */
[C---:B------:R-:W-:Y:S01]  /*0110*/  VIADD R5, R0.reuse, 0x1 ;  /* 0x0000000100057836 */ /* 0x040fe20000000000 */
[C---:B------:R-:W-:Y:S01]  /*0120*/  IADD3 R6, PT, PT, R0.reuse, 0x2, RZ ;  /* 0x0000000200067810 */ /* 0x040fe20007ffe0ff */
[----:B------:R-:W1:Y:S01]  /*0130*/  LDCU UR8, c[0x0][0x398] ;  /* 0x00007300ff0877ac */ /* 0x000e620008000800 */
[----:B------:R-:W-:Y:S02]  /*0140*/  IADD3 R7, PT, PT, R0, 0x3, RZ ;  /* 0x0000000300077810 */ /* 0x000fe40007ffe0ff */
[----:B------:R-:W-:Y:S02]  /*0150*/  I2FP.F32.S32 R4, R0 ;  /* 0x0000000000047245 */ /* 0x000fe40000201400 */
[----:B------:R-:W-:Y:S02]  /*0160*/  I2FP.F32.S32 R5, R5 ;  /* 0x0000000500057245 */ /* 0x000fe40000201400 */
[----:B------:R-:W-:-:S02]  /*0170*/  I2FP.F32.S32 R6, R6 ;  /* 0x0000000600067245 */ /* 0x000fc40000201400 */
[----:B------:R-:W-:Y:S02]  /*0180*/  I2FP.F32.S32 R7, R7 ;  /* 0x0000000700077245 */ /* 0x000fe40000201400 */
[----:B0-----:R-:W-:-:S05]  /*0190*/  VIMNMX R3, PT, PT, R2, UR7, !PT ;  /* 0x0000000702037c48 */ /* 0x001fca000ffe0100 */
[----:B------:R-:W-:Y:S02]  /*01a0*/  IMAD.IADD R3, R3, 0x1, -R2 ;  /* 0x0000000103037824 */ /* 0x000fe400078e0a02 */
[--C-:B-1----:R-:W-:Y:S01]  /*01b0*/  FFMA R4, R4, UR8, R8.reuse ;  /* 0x0000000804047c23 */ /* 0x102fe20008000008 */
[--C-:B------:R-:W-:Y:S01]  /*01c0*/  FFMA R5, R5, UR8, R8.reuse ;  /* 0x0000000805057c23 */ /* 0x100fe20008000008 */
[--C-:B------:R-:W-:Y:S01]  /*01d0*/  FFMA R6, R6, UR8, R8.reuse ;  /* 0x0000000806067c23 */ /* 0x100fe20008000008 */
[----:B------:R-:W-:Y:S01]  /*01e0*/  ISETP.NE.AND P0, PT, R3, RZ, PT ;  /* 0x000000ff0300720c */ /* 0x000fe20003f05270 */
[----:B------:R-:W-:-:S12]  /*01f0*/  FFMA R8, R7, UR8, R8 ;  /* 0x0000000807087c23 */ /* 0x000fd80008000008 */
[----:B------:R-:W-:Y:S05]  /*0200*/  @!P0 EXIT ;  /* 0x000000000000894d */ /* 0x000fea0003800000 */
[C---:B------:R-:W-:Y:S01]  /*0210*/  VIMNMX R9, PT, PT, R0.reuse, UR6, !PT ;  /* 0x0000000600097c48 */ /* 0x040fe2000ffe0100 */
[----:B------:R-:W-:Y:S01]  /*0220*/  IMAD.MOV.U32 R7, RZ, RZ, RZ ;  /* 0x000000ffff077224 */ /* 0x000fe200078e00ff */
[----:B------:R-:W0:Y:S02]  /*0230*/  LDCU UR8, c[0x0][0x3a8] ;  /* 0x00007500ff0877ac */ /* 0x000e240008000800 */
[----:B------:R-:W-:-:S07]  /*0240*/  IADD3 R9, PT, PT, -R0, R9, RZ ;  /* 0x0000000900097210 */ /* 0x000fce0007ffe1ff */
.L_x_15:
[----:B------:R-:W-:Y:S01]  /*0250*/  ISETP.NE.AND P0, PT, R9, RZ, PT ;  /* 0x000000ff0900720c */ /* 0x000fe20003f05270 */
[----:B------:R-:W-:Y:S01]  /*0260*/  BSSY.RECONVERGENT B0, `(.L_x_1) ;  /* 0x000006e000007945 */ /* 0x000fe20003800200 */
[----:B--2---:R-:W-:-:S11]  /*0270*/  IMAD.IADD R11, R2, 0x1, R7 ;  /* 0x00000001020b7824 */ /* 0x004fd600078e0207 */
[----:B-1----:R-:W-:Y:S05]  /*0280*/  @!P0 BRA `(.L_x_2) ;  /* 0x0000000400ac8947 */ /* 0x002fea0003800000 */
[----:B------:R-:W1:Y:S01]  /*0290*/  LDC R13, c[0x0][0x394] ;  /* 0x0000e500ff0d7b82 */ /* 0x000e620000000800 */
[----:B------:R-:W1:Y:S01]  /*02a0*/  LDCU UR6, c[0x0][0x39c] ;  /* 0x00007380ff0677ac */ /* 0x000e620008000800 */
[----:B------:R-:W-:Y:S01]  /*02b0*/  I2FP.F32.U32 R10, R11 ;  /* 0x0000000b000a7245 */ /* 0x000fe20000201000 */
[----:B------:R-:W-:Y:S01]  /*02c0*/  FMUL R12, R4, R4 ;  /* 0x00000004040c7220 */ /* 0x000fe20000400000 */
[----:B------:R-:W-:Y:S01]  /*02d0*/  BSSY.RECONVERGENT B1, `(.L_x_3) ;  /* 0x000001c000017945 */ /* 0x000fe20003800200 */
[----:B------:R-:W-:Y:S02]  /*02e0*/  HFMA2 R15, -RZ, RZ, 0, 0 ;  /* 0x00000000ff0f7431 */ /* 0x000fe400000001ff */
[----:B-1----:R-:W-:-:S04]  /*02f0*/  FFMA R10, R10, UR6, R13 ;  /* 0x000000060a0a7c23 */ /* 0x002fc8000800000d */
[----:B------:R-:W-:-:S04]  /*0300*/  FMUL R13, R10, R10 ;  /* 0x0000000a0a0d7220 */ /* 0x000fc80000400000 */
[----:B------:R-:W-:-:S05]  /*0310*/  FADD R14, R12, R13 ;  /* 0x0000000d0c0e7221 */ /* 0x000fca0000000000 */
[----:B------:R-:W-:-:S13]  /*0320*/  FSETP.GT.AND P0, PT, R14, 4, PT ;  /* 0x408000000e00780b */ /* 0x000fda0003f04000 */
[----:B------:R-:W-:Y:S05]  /*0330*/  @P0 BRA `(.L_x_4) ;  /* 0x0000000000540947 */ /* 0x000fea0003800000 */
[----:B------:R-:W1:Y:S01]  /*0340*/  LDC R21, c[0x0][0x3a8] ;  /* 0x0000ea00ff157b82 */ /* 0x000e620000000800 */
[----:B------:R-:W-:Y:S01]  /*0350*/  IMAD.MOV.U32 R15, RZ, RZ, R12 ;  /* 0x000000ffff0f7224 */ /* 0x000fe200078e000c */
[----:B------:R-:W-:Y:S01]  /*0360*/  MOV R16, R13 ;  /* 0x0000000d00107202 */ /* 0x000fe20000000f00 */
[----:B------:R-:W-:Y:S01]  /*0370*/  IMAD.MOV.U32 R12, RZ, RZ, RZ ;  /* 0x000000ffff0c7224 */ /* 0x000fe200078e00ff */
[----:B------:R-:W-:Y:S01]  /*0380*/  MOV R13, R10 ;  /* 0x0000000a000d7202 */ /* 0x000fe20000000f00 */
[----:B------:R-:W-:-:S03]  /*0390*/  IMAD.MOV.U32 R14, RZ, RZ, R4 ;  /* 0x000000ffff0e7224 */ /* 0x000fc600078e0004 */
[----:B------:R-:W2:Y:S04]  /*03a0*/  LDC R18, c[0x0][0x3a8] ;  /* 0x0000ea00ff127b82 */ /* 0x000ea80000000800 */
.L_x_5:
[----:B------:R-:W-:Y:S01]  /*03b0*/  IADD3 R12, PT, PT, R12, 0x1, RZ ;  /* 0x000000010c0c7810 */ /* 0x000fe20007ffe0ff */
[----:B------:R-:W-:Y:S01]  /*03c0*/  FADD R19, R14, R14 ;  /* 0x0000000e0e137221 */ /* 0x000fe20000000000 */
[----:B------:R-:W-:Y:S01]  /*03d0*/  FADD R17, -R16, R15 ;  /* 0x0000000f10117221 */ /* 0x000fe20000000100 */
[----:B--2---:R-:W-:Y:S01]  /*03e0*/  IMAD.MOV.U32 R15, RZ, RZ, R18 ;  /* 0x000000ffff0f7224 */ /* 0x004fe200078e0012 */
[----:B-1----:R-:W-:Y:S01]  /*03f0*/  ISETP.NE.AND P0, PT, R12, R21, PT ;  /* 0x000000150c00720c */ /* 0x002fe20003f05270 */
[----:B------:R-:W-:-:S12]  /*0400*/  FFMA R13, R19, R13, R10 ;  /* 0x0000000d130d7223 */ /* 0x000fd8000000000a */
[----:B------:R-:W-:Y:S05]  /*0410*/  @!P0 BRA `(.L_x_4) ;  /* 0x00000000001c8947 */ /* 0x000fea0003800000 */
[----:B------:R-:W-:Y:S01]  /*0420*/  FADD R14, R4, R17 ;  /* 0x00000011040e7221 */ /* 0x000fe20000000000 */
[----:B------:R-:W-:-:S03]  /*0430*/  FMUL R16, R13, R13 ;  /* 0x0000000d0d107220 */ /* 0x000fc60000400000 */
[----:B------:R-:W-:-:S04]  /*0440*/  FMUL R15, R14, R14 ;  /* 0x0000000e0e0f7220 */ /* 0x000fc80000400000 */
[----:B------:R-:W-:-:S05]  /*0450*/  FADD R17, R15, R16 ;  /* 0x000000100f117221 */ /* 0x000fca0000000000 */
[----:B------:R-:W-:-:S13]  /*0460*/  FSETP.GT.AND P0, PT, R17, 4, PT ;  /* 0x408000001100780b */ /* 0x000fda0003f04000 */
[----:B------:R-:W-:Y:S05]  /*0470*/  @!P0 BRA `(.L_x_5) ;  /* 0xfffffffc00cc8947 */ /* 0x000fea000383ffff */
[----:B------:R-:W-:-:S07]  /*0480*/  MOV R15, R12 ;  /* 0x0000000c000f7202 */ /* 0x000fce0000000f00 */
.L_x_4:
[----:B0-----:R-:W-:Y:S05]  /*0490*/  BSYNC.RECONVERGENT B1 ;  /* 0x0000000000017941 */ /* 0x001fea0003800200 */
.L_x_3:
[----:B------:R-:W0:Y:S01]  /*04a0*/  LDC.64 R12, c[0x0][0x380] ;  /* 0x0000e000ff0c7b82 */ /* 0x000e220000000a00 */
[----:B------:R-:W0:Y:S01]  /*04b0*/  LDCU.64 UR6, c[0x0][0x388] ;  /* 0x00007100ff0677ac */ /* 0x000e220008000a00 */
[----:B------:R-:W-:Y:S01]  /*04c0*/  ISETP.NE.AND P0, PT, R9, 0x1, PT ;  /* 0x000000010900780c */ /* 0x000fe20003f05270 */
[----:B0-----:R-:W-:-:S04]  /*04d0*/  IMAD.WIDE.U32 R12, R11, UR6, R12 ;  /* 0x000000060b0c7c25 */ /* 0x001fc8000f8e000c */
[----:B------:R-:W-:Y:S02]  /*04e0*/  IMAD R13, R11, UR7, R13 ;  /* 0x000000070b0d7c24 */ /* 0x000fe4000f8e020d */
[----:B------:R-:W-:-:S05]  /*04f0*/  IMAD.WIDE R12, R0, 0x4, R12 ;  /* 0x00000004000c7825 */ /* 0x000fca00078e020c */
[----:B------:R1:W-:Y:S01]  /*0500*/  STG.E desc[UR4][R12.64], R15 ;  /* 0x0000000f0c007986 */ /* 0x0003e2000c101904 */
[----:B------:R-:W-:Y:S05]  /*0510*/  @!P0 BRA `(.L_x_2) ;  /* 0x0000000400088947 */ /* 0x000fea0003800000 */
[----:B------:R-:W0:Y:S01]  /*0520*/  LDC R18, c[0x0][0x3a8] ;  /* 0x0000ea00ff127b82 */ /* 0x000e220000000800 */
[----:B------:R-:W-:Y:S01]  /*0530*/  BSSY.RECONVERGENT B1, `(.L_x_6) ;  /* 0x0000011000017945 */ /* 0x000fe20003800200 */
[----:B------:R-:W-:Y:S01]  /*0540*/  IMAD.MOV.U32 R11, RZ, RZ, RZ ;  /* 0x000000ffff0b7224 */ /* 0x000fe200078e00ff */
[----:B-1----:R-:W-:Y:S01]  /*0550*/  MOV R15, R10 ;  /* 0x0000000a000f7202 */ /* 0x002fe20000000f00 */
[----:B------:R-:W-:-:S07]  /*0560*/  IMAD.MOV.U32 R14, RZ, RZ, R5 ;  /* 0x000000ffff0e7224 */ /* 0x000fce00078e0005 */
.L_x_8:
[----:B------:R-:W-:Y:S01]  /*0570*/  FMUL R16, R14, R14 ;  /* 0x0000000e0e107220 */ /* 0x000fe20000400000 */
[----:B------:R-:W-:-:S04]  /*0580*/  FMUL R19, R15, R15 ;  /* 0x0000000f0f137220 */ /* 0x000fc80000400000 */
[----:B------:R-:W-:-:S05]  /*0590*/  FADD R17, R16, R19 ;  /* 0x0000001310117221 */ /* 0x000fca0000000000 */
[----:B------:R-:W-:-:S13]  /*05a0*/  FSETP.GT.AND P0, PT, R17, 4, PT ;  /* 0x408000001100780b */ /* 0x000fda0003f04000 */
[----:B------:R-:W-:Y:S05]  /*05b0*/  @P0 BRA `(.L_x_7) ;  /* 0x0000000000200947 */ /* 0x000fea0003800000 */
[----:B------:R-:W-:Y:S01]  /*05c0*/  IADD3 R11, PT, PT, R11, 0x1, RZ ;  /* 0x000000010b0b7810 */ /* 0x000fe20007ffe0ff */
[----:B------:R-:W-:Y:S01]  /*05d0*/  FADD R17, R14, R14 ;  /* 0x0000000e0e117221 */ /* 0x000fe20000000000 */
[----:B------:R-:W-:Y:S02]  /*05e0*/  FADD R14, R16, -R19 ;  /* 0x80000013100e7221 */ /* 0x000fe40000000000 */
[----:B------:R-:W-:Y:S01]  /*05f0*/  ISETP.NE.AND P0, PT, R11, UR8, PT ;  /* 0x000000080b007c0c */ /* 0x000fe2000bf05270 */
[----:B------:R-:W-:Y:S01]  /*0600*/  FFMA R15, R17, R15, R10 ;  /* 0x0000000f110f7223 */ /* 0x000fe2000000000a */
[----:B------:R-:W-:-:S11]  /*0610*/  FADD R14, R5, R14 ;  /* 0x0000000e050e7221 */ /* 0x000fd60000000000 */
[----:B------:R-:W-:Y:S05]  /*0620*/  @P0 BRA `(.L_x_8) ;  /* 0xfffffffc00d00947 */ /* 0x000fea000383ffff */
[----:B0-----:R-:W-:-:S07]  /*0630*/  IMAD.MOV.U32 R11, RZ, RZ, R18 ;  /* 0x000000ffff0b7224 */ /* 0x001fce00078e0012 */
.L_x_7:
[----:B------:R-:W-:Y:S05]  /*0640*/  BSYNC.RECONVERGENT B1 ;  /* 0x0000000000017941 */ /* 0x000fea0003800200 */
.L_x_6:
[----:B------:R2:W-:Y:S01]  /*0650*/  STG.E desc[UR4][R12.64+0x4], R11 ;  /* 0x0000040b0c007986 */ /* 0x0005e2000c101904 */
[----:B------:R-:W-:-:S13]  /*0660*/  ISETP.NE.AND P0, PT, R9, 0x2, PT ;  /* 0x000000020900780c */ /* 0x000fda0003f05270 */
[----:B--2---:R-:W-:Y:S05]  /*0670*/  @!P0 BRA `(.L_x_2) ;  /* 0x0000000000b08947 */ /* 0x004fea0003800000 */
[----:B0-----:R-:W0:Y:S01]  /*0680*/  LDC R18, c[0x0][0x3a8] ;  /* 0x0000ea00ff127b82 */ /* 0x001e220000000800 */
[----:B------:R-:W-:Y:S01]  /*0690*/  HFMA2 R11, -RZ, RZ, 0, 0 ;  /* 0x00000000ff0b7431 */ /* 0x000fe200000001ff */
[----:B------:R-:W-:Y:S01]  /*06a0*/  BSSY.RECONVERGENT B1, `(.L_x_9) ;  /* 0x0000011000017945 */ /* 0x000fe20003800200 */
[----:B------:R-:W-:Y:S01]  /*06b0*/  IMAD.MOV.U32 R15, RZ, RZ, R10 ;  /* 0x000000ffff0f7224 */ /* 0x000fe200078e000a */
[----:B------:R-:W-:-:S07]  /*06c0*/  MOV R14, R6 ;  /* 0x00000006000e7202 */ /* 0x000fce0000000f00 */
.L_x_11:
[----:B------:R-:W-:Y:S01]  /*06d0*/  FMUL R17, R14, R14 ;  /* 0x0000000e0e117220 */ /* 0x000fe20000400000 */
[----:B------:R-:W-:-:S04]  /*06e0*/  FMUL R16, R15, R15 ;  /* 0x0000000f0f107220 */ /* 0x000fc80000400000 */
[----:B------:R-:W-:-:S05]  /*06f0*/  FADD R19, R17, R16 ;  /* 0x0000001011137221 */ /* 0x000fca0000000000 */
[----:B------:R-:W-:-:S13]  /*0700*/  FSETP.GT.AND P0, PT, R19, 4, PT ;  /* 0x408000001300780b */ /* 0x000fda0003f04000 */
[----:B------:R-:W-:Y:S05]  /*0710*/  @P0 BRA `(.L_x_10) ;  /* 0x0000000000240947 */ /* 0x000fea0003800000 */
[----:B------:R-:W1:Y:S01]  /*0720*/  LDCU UR6, c[0x0][0x3a8] ;  /* 0x00007500ff0677ac */ /* 0x000e620008000800 */
[----:B------:R-:W-:Y:S02]  /*0730*/  VIADD R11, R11, 0x1 ;  /* 0x000000010b0b7836 */ /* 0x000fe40000000000 */
[----:B------:R-:W-:Y:S01]  /*0740*/  FADD R19, R14, R14 ;  /* 0x0000000e0e137221 */ /* 0x000fe20000000000 */
[----:B------:R-:W-:-:S03]  /*0750*/  FADD R17, R17, -R16 ;  /* 0x8000001011117221 */ /* 0x000fc60000000000 */
[----:B------:R-:W-:Y:S01]  /*0760*/  FFMA R15, R19, R15, R10 ;  /* 0x0000000f130f7223 */ /* 0x000fe2000000000a */
[----:B------:R-:W-:Y:S01]  /*0770*/  FADD R14, R6, R17 ;  /* 0x00000011060e7221 */ /* 0x000fe20000000000 */
[----:B-1----:R-:W-:-:S13]  /*0780*/  ISETP.NE.AND P0, PT, R11, UR6, PT ;  /* 0x000000060b007c0c */ /* 0x002fda000bf05270 */
[----:B------:R-:W-:Y:S05]  /*0790*/  @P0 BRA `(.L_x_11) ;  /* 0xfffffffc00cc0947 */ /* 0x000fea000383ffff */
[----:B0-----:R-:W-:-:S07]  /*07a0*/  MOV R11, R18 ;  /* 0x00000012000b7202 */ /* 0x001fce0000000f00 */
.L_x_10:
[----:B------:R-:W-:Y:S05]  /*07b0*/  BSYNC.RECONVERGENT B1 ;  /* 0x0000000000017941 */ /* 0x000fea0003800200 */
.L_x_9:
[----:B------:R2:W-:Y:S01]  /*07c0*/  STG.E desc[UR4][R12.64+0x8], R11 ;  /* 0x0000080b0c007986 */ /* 0x0005e2000c101904 */
[----:B------:R-:W-:-:S13]  /*07d0*/  ISETP.NE.AND P0, PT, R9, 0x3, PT ;  /* 0x000000030900780c */ /* 0x000fda0003f05270 */
[----:B--2---:R-:W-:Y:S05]  /*07e0*/  @!P0 BRA `(.L_x_2) ;  /* 0x0000000000548947 */ /* 0x004fea0003800000 */
[----:B0-----:R-:W0:Y:S01]  /*07f0*/  LDC R18, c[0x0][0x3a8] ;  /* 0x0000ea00ff127b82 */ /* 0x001e220000000800 */
[----:B------:R-:W-:Y:S01]  /*0800*/  BSSY.RECONVERGENT B1, `(.L_x_12) ;  /* 0x0000012000017945 */ /* 0x000fe20003800200 */
[----:B------:R-:W-:Y:S01]  /*0810*/  IMAD.MOV.U32 R11, RZ, RZ, RZ ;  /* 0x000000ffff0b7224 */ /* 0x000fe200078e00ff */
[----:B------:R-:W-:Y:S01]  /*0820*/  MOV R15, R10 ;  /* 0x0000000a000f7202 */ /* 0x000fe20000000f00 */
[----:B------:R-:W-:-:S07]  /*0830*/  IMAD.MOV.U32 R14, RZ, RZ, R8 ;  /* 0x000000ffff0e7224 */ /* 0x000fce00078e0008 */
.L_x_14:
[----:B------:R-:W-:Y:S01]  /*0840*/  FMUL R17, R14, R14 ;  /* 0x0000000e0e117220 */ /* 0x000fe20000400000 */
[----:B------:R-:W-:-:S04]  /*0850*/  FMUL R16, R15, R15 ;  /* 0x0000000f0f107220 */ /* 0x000fc80000400000 */
[----:B------:R-:W-:-:S05]  /*0860*/  FADD R19, R17, R16 ;  /* 0x0000001011137221 */ /* 0x000fca0000000000 */
[----:B------:R-:W-:-:S13]  /*0870*/  FSETP.GT.AND P0, PT, R19, 4, PT ;  /* 0x408000001300780b */ /* 0x000fda0003f04000 */
[----:B------:R-:W-:Y:S05]  /*0880*/  @P0 BRA `(.L_x_13) ;  /* 0x0000000000240947 */ /* 0x000fea0003800000 */
[----:B------:R-:W1:Y:S01]  /*0890*/  LDCU UR6, c[0x0][0x3a8] ;  /* 0x00007500ff0677ac */ /* 0x000e620008000800 */
[----:B------:R-:W-:Y:S01]  /*08a0*/  IADD3 R11, PT, PT, R11, 0x1, RZ ;  /* 0x000000010b0b7810 */ /* 0x000fe20007ffe0ff */
[----:B------:R-:W-:Y:S01]  /*08b0*/  FADD R19, R14, R14 ;  /* 0x0000000e0e137221 */ /* 0x000fe20000000000 */
[----:B------:R-:W-:-:S03]  /*08c0*/  FADD R17, R17, -R16 ;  /* 0x8000001011117221 */ /* 0x000fc60000000000 */
[----:B------:R-:W-:Y:S01]  /*08d0*/  FFMA R15, R19, R15, R10 ;  /* 0x0000000f130f7223 */ /* 0x000fe2000000000a */
[----:B------:R-:W-:Y:S01]  /*08e0*/  FADD R14, R8, R17 ;  /* 0x00000011080e7221 */ /* 0x000fe20000000000 */
[----:B-1----:R-:W-:-:S13]  /*08f0*/  ISETP.NE.AND P0, PT, R11, UR6, PT ;  /* 0x000000060b007c0c */ /* 0x002fda000bf05270 */
[----:B------:R-:W-:Y:S05]  /*0900*/  @P0 BRA `(.L_x_14) ;  /* 0xfffffffc00cc0947 */ /* 0x000fea000383ffff */
[----:B0-----:R-:W-:-:S07]  /*0910*/  IMAD.MOV.U32 R11, RZ, RZ, R18 ;  /* 0x000000ffff0b7224 */ /* 0x001fce00078e0012 */
.L_x_13:
[----:B------:R-:W-:Y:S05]  /*0920*/  BSYNC.RECONVERGENT B1 ;  /* 0x0000000000017941 */ /* 0x000fea0003800200 */
.L_x_12:
[----:B------:R2:W-:Y:S02]  /*0930*/  STG.E desc[UR4][R12.64+0xc], R11 ;  /* 0x00000c0b0c007986 */ /* 0x0005e4000c101904 */
.L_x_2:
[----:B0-----:R-:W-:Y:S05]  /*0940*/  BSYNC.RECONVERGENT B0 ;  /* 0x0000000000007941 */ /* 0x001fea0003800200 */
.L_x_1:
[----:B------:R-:W-:-:S04]  /*0950*/  IADD3 R7, PT, PT, R7, 0x1, RZ ;  /* 0x0000000107077810 */ /* 0x000fc80007ffe0ff */
[----:B------:R-:W-:-:S13]  /*0960*/  ISETP.NE.AND P0, PT, R7, 0x4, PT ;  /* 0x000000040700780c */ /* 0x000fda0003f05270 */
[----:B------:R-:W-:Y:S05]  /*0970*/  @!P0 EXIT ;  /* 0x000000000000894d */ /* 0x000fea0003800000 */
[----:B------:R-:W-:-:S13]  /*0980*/  ISETP.NE.AND P0, PT, R7, R3, PT ;  /* 0x000000030700720c */ /* 0x000fda0003f05270 */
[----:B------:R-:W-:Y:S05]  /*0990*/  @P0 BRA `(.L_x_15) ;  /* 0xfffffff8002c0947 */ /* 0x000fea000383ffff */
[----:B------:R-:W-:Y:S05]  /*09a0*/  EXIT ;  /* 0x000000000000794d */ /* 0x000fea0003800000 */
.L_x_0:
[----:B------:R-:W0:Y:S02]  /*09b0*/  LDCU.64 UR6, c[0x0][0x3a0] ;  /* 0x00007400ff0677ac */ /* 0x000e240008000a00 */
[----:B0-----:R-:W-:-:S05]  /*09c0*/  VIMNMX R3, PT, PT, R2, UR7, !PT ;  /* 0x0000000702037c48 */ /* 0x001fca000ffe0100 */
[----:B------:R-:W-:-:S05]  /*09d0*/  IMAD.IADD R7, R3, 0x1, -R2 ;  /* 0x0000000103077824 */ /* 0x000fca00078e0a02 */
[----:B------:R-:W-:-:S13]  /*09e0*/  ISETP.NE.AND P0, PT, R7, RZ, PT ;  /* 0x000000ff0700720c */ /* 0x000fda0003f05270 */
[----:B------:R-:W-:Y:S05]  /*09f0*/  @!P0 EXIT ;  /* 0x000000000000894d */ /* 0x000fea0003800000 */
[----:B------:R-:W0:Y:S01]  /*0a00*/  LDC.64 R4, c[0x0][0x380] ;  /* 0x0000e000ff047b82 */ /* 0x000e220000000a00 */
[C---:B------:R-:W-:Y:S01]  /*0a10*/  VIMNMX R3, PT, PT, R0.reuse, UR6, !PT ;  /* 0x0000000600037c48 */ /* 0x040fe2000ffe0100 */
[----:B------:R-:W0:Y:S01]  /*0a20*/  LDCU.64 UR8, c[0x0][0x388] ;  /* 0x00007100ff0877ac */ /* 0x000e220008000a00 */
[----:B------:R-:W-:Y:S02]  /*0a30*/  BSSY.RECONVERGENT B0, `(.L_x_16) ;  /* 0x0000011000007945 */ /* 0x000fe40003800200 */
[----:B------:R-:W-:-:S04]  /*0a40*/  IADD3 R6, PT, PT, -R0, R3, RZ ;  /* 0x0000000300067210 */ /* 0x000fc80007ffe1ff */
[----:B------:R-:W-:Y:S01]  /*0a50*/  ISETP.NE.AND P0, PT, R6, RZ, PT ;  /* 0x000000ff0600720c */ /* 0x000fe20003f05270 */
[----:B0-----:R-:W-:-:S04]  /*0a60*/  IMAD.WIDE.U32 R4, R2, UR8, R4 ;  /* 0x0000000802047c25 */ /* 0x001fc8000f8e0004 */
[----:B------:R-:W-:-:S08]  /*0a70*/  IMAD R3, R2, UR9, R5 ;  /* 0x0000000902037c24 */ /* 0x000fd0000f8e0205 */
[----:B------:R-:W-:Y:S05]  /*0a80*/  @!P0 BRA `(.L_x_17) ;  /* 0x00000000002c8947 */ /* 0x000fea0003800000 */
[----:B------:R-:W-:Y:S01]  /*0a90*/  IMAD.MOV.U32 R2, RZ, RZ, R4 ;  /* 0x000000ffff027224 */ /* 0x000fe200078e0004 */
[----:B------:R-:W-:-:S03]  /*0aa0*/  ISETP.NE.AND P1, PT, R6, 0x1, PT ;  /* 0x000000010600780c */ /* 0x000fc60003f25270 */
[----:B------:R-:W-:-:S05]  /*0ab0*/  IMAD.WIDE R8, R0, 0x4, R2 ;  /* 0x0000000400087825 */ /* 0x000fca00078e0202 */
[----:B------:R0:W-:Y:S05]  /*0ac0*/  STG.E desc[UR4][R8.64], RZ ;  /* 0x000000ff08007986 */ /* 0x0001ea000c101904 */
[----:B------:R-:W-:Y:S05]  /*0ad0*/  @!P1 BRA `(.L_x_17) ;  /* 0x0000000000189947 */ /* 0x000fea0003800000 */
[----:B------:R1:W-:Y:S01]  /*0ae0*/  STG.E desc[UR4][R8.64+0x4], RZ ;  /* 0x000004ff08007986 */ /* 0x0003e2000c101904 */
[----:B------:R-:W-:-:S13]  /*0af0*/  ISETP.NE.AND P1, PT, R6, 0x2, PT ;  /* 0x000000020600780c */ /* 0x000fda0003f25270 */
[----:B-1----:R-:W-:Y:S05]  /*0b00*/  @!P1 BRA `(.L_x_17) ;  /* 0x00000000000c9947 */ /* 0x002fea0003800000 */
[----:B------:R-:W-:Y:S01]  /*0b10*/  ISETP.NE.AND P1, PT, R6, 0x3, PT ;  /* 0x000000030600780c */ /* 0x000fe20003f25270 */
[----:B------:R1:W-:-:S12]  /*0b20*/  STG.E desc[UR4][R8.64+0x8], RZ ;  /* 0x000008ff08007986 */ /* 0x0003d8000c101904 */
[----:B------:R1:W-:Y:S02]  /*0b30*/  @P1 STG.E desc[UR4][R8.64+0xc], RZ ;  /* 0x00000cff08001986 */ /* 0x0003e4000c101904 */
.L_x_17:
[----:B------:R-:W-:Y:S05]  /*0b40*/  BSYNC.RECONVERGENT B0 ;  /* 0x0000000000007941 */ /* 0x000fea0003800200 */
.L_x_16:
[----:B------:R-:W-:-:S13]  /*0b50*/  ISETP.NE.AND P1, PT, R7, 0x1, PT ;  /* 0x000000010700780c */ /* 0x000fda0003f25270 */
[----:B------:R-:W-:Y:S05]  /*0b60*/  @!P1 EXIT ;  /* 0x000000000000994d */ /* 0x000fea0003800000 */
[----:B------:R-:W-:Y:S01]  /*0b70*/  IADD3 R4, P1, PT, R4, UR8, RZ ;  /* 0x0000000804047c10 */ /* 0x000fe2000ff3e0ff */
[----:B------:R-:W-:Y:S03]  /*0b80*/  BSSY.RECONVERGENT B0, `(.L_x_18) ;  /* 0x000000d000007945 */ /* 0x000fe60003800200 */
[----:B------:R-:W-:Y:S01]  /*0b90*/  IADD3.X R5, PT, PT, R3, UR9, RZ, P1, !PT ;  /* 0x0000000903057c10 */ /* 0x000fe20008ffe4ff */
[----:B------:R-:W-:Y:S08]  /*0ba0*/  @!P0 BRA `(.L_x_19) ;  /* 0x0000000000288947 */ /* 0x000ff00003800000 */
[----:B------:R-:W-:Y:S01]  /*0bb0*/  IMAD.WIDE R2, R0, 0x4, R4 ;  /* 0x0000000400027825 */ /* 0x000fe200078e0204 */
[----:B------:R-:W-:-:S04]  /*0bc0*/  ISETP.NE.AND P1, PT, R6, 0x1, PT ;  /* 0x000000010600780c */ /* 0x000fc80003f25270 */
[----:B------:R2:W-:Y:S09]  /*0bd0*/  STG.E desc[UR4][R2.64], RZ ;  /* 0x000000ff02007986 */ /* 0x0005f2000c101904 */
[----:B------:R-:W-:Y:S05]  /*0be0*/  @!P1 BRA `(.L_x_19) ;  /* 0x0000000000189947 */ /* 0x000fea0003800000 */
[----:B------:R3:W-:Y:S01]  /*0bf0*/  STG.E desc[UR4][R2.64+0x4], RZ ;  /* 0x000004ff02007986 */ /* 0x0007e2000c101904 */
[----:B------:R-:W-:-:S13]  /*0c00*/  ISETP.NE.AND P1, PT, R6, 0x2, PT ;  /* 0x000000020600780c */ /* 0x000fda0003f25270 */
[----:B---3--:R-:W-:Y:S05]  /*0c10*/  @!P1 BRA `(.L_x_19) ;  /* 0x00000000000c9947 */ /* 0x008fea0003800000 */
[----:B------:R-:W-:Y:S01]  /*0c20*/  ISETP.NE.AND P1, PT, R6, 0x3, PT ;  /* 0x000000030600780c */ /* 0x000fe20003f25270 */
[----:B------:R3:W-:-:S12]  /*0c30*/  STG.E desc[UR4][R2.64+0x8], RZ ;  /* 0x000008ff02007986 */ /* 0x0007d8000c101904 */
[----:B------:R3:W-:Y:S02]  /*0c40*/  @P1 STG.E desc[UR4][R2.64+0xc], RZ ;  /* 0x00000cff02001986 */ /* 0x0007e4000c101904 */
.L_x_19:
[----:B------:R-:W-:Y:S05]  /*0c50*/  BSYNC.RECONVERGENT B0 ;  /* 0x0000000000007941 */ /* 0x000fea0003800200 */
.L_x_18:
[----:B------:R-:W-:-:S13]  /*0c60*/  ISETP.NE.AND P1, PT, R7, 0x2, PT ;  /* 0x000000020700780c */ /* 0x000fda0003f25270 */
[----:B------:R-:W-:Y:S05]  /*0c70*/  @!P1 EXIT ;  /* 0x000000000000994d */ /* 0x000fea0003800000 */
[----:B--23--:R-:W-:Y:S01]  /*0c80*/  IADD3 R2, P1, PT, R4, UR8, RZ ;  /* 0x0000000804027c10 */ /* 0x00cfe2000ff3e0ff */
        /* <DEDUP_REMOVED lines=13> */
.L_x_21:
[----:B------:R-:W-:Y:S05]  /*0d60*/  BSYNC.RECONVERGENT B0 ;  /* 0x0000000000007941 */ /* 0x000fea0003800200 */
.L_x_20:
[----:B------:R-:W-:-:S13]  /*0d70*/  ISETP.NE.AND P1, PT, R7, 0x3, PT ;  /* 0x000000030700780c */ /* 0x000fda0003f25270 */
[----:B------:R-:W-:Y:S05]  /*0d80*/  @!P1 EXIT ;  /* 0x000000000000994d */ /* 0x000fea0003800000 */
[----:B------:R-:W-:-:S04]  /*0d90*/  IADD3 R2, P1, PT, R2, UR8, RZ ;  /* 0x0000000802027c10 */ /* 0x000fc8000ff3e0ff */
[----:B------:R-:W-:Y:S01]  /*0da0*/  IADD3.X R3, PT, PT, R3, UR9, RZ, P1, !PT ;  /* 0x0000000903037c10 */ /* 0x000fe20008ffe4ff */
[----:B------:R-:W-:Y:S08]  /*0db0*/  @!P0 EXIT ;  /* 0x000000000000894d */ /* 0x000ff00003800000 */
[----:B------:R-:W-:Y:S01]  /*0dc0*/  ISETP.NE.AND P0, PT, R6, 0x1, PT ;  /* 0x000000010600780c */ /* 0x000fe20003f05270 */
[----:B------:R-:W-:-:S05]  /*0dd0*/  IMAD.WIDE R2, R0, 0x4, R2 ;  /* 0x0000000400027825 */ /* 0x000fca00078e0202 */
[----:B------:R4:W-:Y:S07]  /*0de0*/  STG.E desc[UR4][R2.64], RZ ;  /* 0x000000ff02007986 */ /* 0x0009ee000c101904 */
[----:B------:R-:W-:Y:S05]  /*0df0*/  @!P0 EXIT ;  /* 0x000000000000894d */ /* 0x000fea0003800000 */
[----:B------:R-:W-:Y:S01]  /*0e00*/  ISETP.NE.AND P0, PT, R6, 0x2, PT ;  /* 0x000000020600780c */ /* 0x000fe20003f05270 */
[----:B------:R5:W-:-:S12]  /*0e10*/  STG.E desc[UR4][R2.64+0x4], RZ ;  /* 0x000004ff02007986 */ /* 0x000bd8000c101904 */
[----:B-----5:R-:W-:Y:S05]  /*0e20*/  @!P0 EXIT ;  /* 0x000000000000894d */ /* 0x020fea0003800000 */
[----:B------:R-:W-:Y:S01]  /*0e30*/  ISETP.NE.AND P0, PT, R6, 0x3, PT ;  /* 0x000000030600780c */ /* 0x000fe20003f05270 */
[----:B------:R5:W-:-:S12]  /*0e40*/  STG.E desc[UR4][R2.64+0x8], RZ ;  /* 0x000008ff02007986 */ /* 0x000bd8000c101904 */
[----:B-----5:R-:W-:Y:S05]  /*0e50*/  @!P0 EXIT ;  /* 0x000000000000894d */ /* 0x020fea0003800000 */
[----:B------:R-:W-:Y:S01]  /*0e60*/  STG.E desc[UR4][R2.64+0xc], RZ ;  /* 0x00000cff02007986 */ /* 0x000fe2000c101904 */
[----:B------:R-:W-:Y:S05]  /*0e70*/  EXIT ;  /* 0x000000000000794d */ /* 0x000fea0003800000 */
.L_x_22:
[----:B------:R-:W-:-:S00]  /*0e80*/  BRA `(.L_x_22) ;  /* 0xfffffffc00fc7947 */ /* 0x000fc0000383ffff */
[----:B------:R-:W-:-:S00]  /*0e90*/  NOP ;  /* 0x0000000000007918 */ /* 0x000fc00000000000 */
        /* <DEDUP_REMOVED lines=14> */
.L_x_23:


//--------------------- .nv.shared.reserved.0     --------------------------
	.section	.nv.shared.reserved.0,"aw",@nobits
	.weak		__nv_reservedSMEM_offset_0_alias
	.size		__nv_reservedSMEM_offset_0_alias, 0, 64
	.other		__nv_reservedSMEM_offset_0_alias,@"STO_CUDA_RESERVED_SHARED STV_DEFAULT"
__nv_reservedSMEM_offset_0_alias:
	.zero		0
	.zero		64


//--------------------- .nv.constant0._Z13mandel_kernelPimffffiii --------------------------
	.section	.nv.constant0._Z13mandel_kernelPimffffiii,"a",@progbits
	.sectionflags	@""
	.align	4
.nv.constant0._Z13mandel_kernelPimffffiii:
	.zero		940


//--------------------- SYMBOLS --------------------------

	.type		.nv.reservedSmem.offset0,@object
	.size		.nv.reservedSmem.offset0,0x4
